//
// Generated by NVIDIA NVVM Compiler
//
// Compiler Build ID: CL-36424714
// Cuda compilation tools, release 13.0, V13.0.88
// Based on NVVM 20.0.0
//

.version 9.0
.target sm_100
.address_size 64

	// .globl	default_function_kernel

.visible .entry default_function_kernel(
	.param .u64 .ptr .align 1 default_function_kernel_param_0,
	.param .u64 .ptr .align 1 default_function_kernel_param_1
)
.maxntid 4
{
	.reg .pred 	%p<2>;
	.reg .b32 	%r<26>;
	.reg .b32 	%f<2>;
	.reg .b64 	%rd<9>;

	ld.param.u64 	%rd1, [default_function_kernel_param_0];
	ld.param.u64 	%rd2, [default_function_kernel_param_1];
	cvta.to.global.u64 	%rd3, %rd1;
	cvta.to.global.u64 	%rd4, %rd2;
	mov.u32 	%r1, %ctaid.x;
	mul.hi.u32 	%r2, %r1, 2021161081;
	shr.u32 	%r3, %r2, 3;
	mul.lo.s32 	%r4, %r3, 68;
	shl.b32 	%r5, %r1, 1;
	mov.u32 	%r6, %tid.x;
	shr.u32 	%r7, %r6, 1;
	or.b32  	%r8, %r5, %r7;
	mul.hi.u32 	%r9, %r8, 2021161081;
	shr.u32 	%r10, %r9, 3;
	mul.lo.s32 	%r11, %r10, 17;
	sub.s32 	%r12, %r8, %r11;
	shl.b32 	%r13, %r12, 2;
	shl.b32 	%r14, %r6, 1;
	and.b32  	%r15, %r14, 2;
	mul.lo.s32 	%r16, %r3, 17;
	sub.s32 	%r17, %r1, %r16;
	shl.b32 	%r18, %r17, 1;
	or.b32  	%r19, %r18, %r7;
	setp.gt.u32 	%p1, %r19, 16;
	selp.u32 	%r20, 1, 0, %p1;
	or.b32  	%r21, %r15, %r4;
	add.s32 	%r22, %r21, %r13;
	or.b32  	%r23, %r22, %r20;
	mul.wide.u32 	%rd5, %r23, 4;
	add.s64 	%rd6, %rd4, %rd5;
	ld.global.nc.f32 	%f1, [%rd6];
	shl.b32 	%r24, %r1, 2;
	or.b32  	%r25, %r24, %r6;
	mul.wide.u32 	%rd7, %r25, 4;
	add.s64 	%rd8, %rd3, %rd7;
	st.global.f32 	[%rd8], %f1;
	ret;

}


// ===== COMPILED SASS (sm_100) =====

	.target	sm_100

	.elftype	@"ET_EXEC"


//--------------------- .note.nv.tkinfo           --------------------------
	.section	.note.nv.tkinfo,"",@"SHT_NOTE"
	.sectionflags	@"SHF_NOTE_NV_TKINFO"
	.tkinfo
        /*0018*/ 	.word	0x00000002
        /*0030*/ 	.string	""
        /*0030*/ 	.string	"ptxas"
        /*0030*/ 	.string	"Cuda compilation tools, release 13.0, V13.0.88"
        /*0030*/ 	.string	"Build cuda_13.0.r13.0/compiler.36424714_0"
        /*0030*/ 	.string	"-arch sm_100 -m 64 "



//--------------------- .note.nv.cuinfo           --------------------------
	.section	.note.nv.cuinfo,"",@"SHT_NOTE"
	.sectionflags	@"SHF_NOTE_NV_CUINFO"
        /*0018*/ 	.short	0x0002
        /*001a*/ 	.short	0x0064
        /*001c*/ 	.short	0x0082
	.zero		2


//--------------------- .nv.info                  --------------------------
	.section	.nv.info,"",@"SHT_CUDA_INFO"
	.align	4


	//----- nvinfo : EIATTR_REGCOUNT
	.align		4
        /*0000*/ 	.byte	0x04, 0x2f
        /*0002*/ 	.short	(.L_1 - .L_0)
	.align		4
.L_0:
        /*0004*/ 	.word	index@(default_function_kernel)
        /*0008*/ 	.word	0x00000010


	//----- nvinfo : EIATTR_FRAME_SIZE
	.align		4
.L_1:
        /*000c*/ 	.byte	0x04, 0x11
        /*000e*/ 	.short	(.L_3 - .L_2)
	.align		4
.L_2:
        /*0010*/ 	.word	index@(default_function_kernel)
        /*0014*/ 	.word	0x00000000


	//----- nvinfo : EIATTR_MIN_STACK_SIZE
	.align		4
.L_3:
        /*0018*/ 	.byte	0x04, 0x12
        /*001a*/ 	.short	(.L_5 - .L_4)
	.align		4
.L_4:
        /*001c*/ 	.word	index@(default_function_kernel)
        /*0020*/ 	.word	0x00000000
.L_5:


//--------------------- .nv.compat                --------------------------
	.section	.nv.compat,"",@"SHT_CUDA_COMPAT_INFO"
	.align	4
        /*0000*/ 	.byte	0x02, 0x09, 0x00, 0x00, 0x02, 0x02, 0x01, 0x00, 0x02, 0x05, 0x05, 0x00, 0x03, 0x07, 0x01, 0x01
        /*0010*/ 	.byte	0x02, 0x03, 0x00, 0x00, 0x02, 0x06, 0x01, 0x00, 0x04, 0x0b, 0x08, 0x00, 0x09, 0x00, 0x00, 0x00
        /*0020*/ 	.byte	0x00, 0x00, 0x00, 0x00


//--------------------- .nv.info.default_function_kernel --------------------------
	.section	.nv.info.default_function_kernel,"",@"SHT_CUDA_INFO"
	.sectionflags	@""
	.align	4


	//----- nvinfo : EIATTR_CUDA_API_VERSION
	.align		4
        /*0000*/ 	.byte	0x04, 0x37
        /*0002*/ 	.short	(.L_7 - .L_6)
.L_6:
        /*0004*/ 	.word	0x00000082


	//----- nvinfo : EIATTR_KPARAM_INFO
	.align		4
.L_7:
        /*0008*/ 	.byte	0x04, 0x17
        /*000a*/ 	.short	(.L_9 - .L_8)
.L_8:
        /*000c*/ 	.word	0x00000000
        /*0010*/ 	.short	0x0001
        /*0012*/ 	.short	0x0008
        /*0014*/ 	.byte	0x00, 0xf5, 0x21, 0x00


	//----- nvinfo : EIATTR_KPARAM_INFO
	.align		4
.L_9:
        /*0018*/ 	.byte	0x04, 0x17
        /*001a*/ 	.short	(.L_11 - .L_10)
.L_10:
        /*001c*/ 	.word	0x00000000
        /*0020*/ 	.short	0x0000
        /*0022*/ 	.short	0x0000
        /*0024*/ 	.byte	0x00, 0xf5, 0x21, 0x00


	//----- nvinfo : EIATTR_SPARSE_MMA_MASK
	.align		4
.L_11:
        /*0028*/ 	.byte	0x03, 0x50
        /*002a*/ 	.short	0x0000


	//----- nvinfo : EIATTR_MAXREG_COUNT
	.align		4
        /*002c*/ 	.byte	0x03, 0x1b
        /*002e*/ 	.short	0x00ff


	//----- nvinfo : EIATTR_MERCURY_ISA_VERSION
	.align		4
        /*0030*/ 	.byte	0x03, 0x5f
        /*0032*/ 	.short	0x0101


	//----- nvinfo : EIATTR_VRC_CTA_INIT_COUNT
	.align		4
        /*0034*/ 	.byte	0x02, 0x4a
	.zero		1
	.zero		1


	//----- nvinfo : EIATTR_EXIT_INSTR_OFFSETS
	.align		4
        /*0038*/ 	.byte	0x04, 0x1c
        /*003a*/ 	.short	(.L_13 - .L_12)


	//   ....[0]....
.L_12:
        /*003c*/ 	.word	0x000001e0


	//----- nvinfo : EIATTR_MAX_THREADS
	.align		4
.L_13:
        /*0040*/ 	.byte	0x04, 0x05
        /*0042*/ 	.short	(.L_15 - .L_14)
.L_14:
        /*0044*/ 	.word	0x00000004
        /*0048*/ 	.word	0x00000001
        /*004c*/ 	.word	0x00000001


	//----- nvinfo : EIATTR_CBANK_PARAM_SIZE
	.align		4
.L_15:
        /*0050*/ 	.byte	0x03, 0x19
        /*0052*/ 	.short	0x0010


	//----- nvinfo : EIATTR_PARAM_CBANK
	.align		4
        /*0054*/ 	.byte	0x04, 0x0a
        /*0056*/ 	.short	(.L_17 - .L_16)
	.align		4
.L_16:
        /*0058*/ 	.word	index@(.nv.constant0.default_function_kernel)
        /*005c*/ 	.short	0x0380
        /*005e*/ 	.short	0x0010


	//----- nvinfo : EIATTR_SW_WAR
	.align		4
.L_17:
        /*0060*/ 	.byte	0x04, 0x36
        /*0062*/ 	.short	(.L_19 - .L_18)
.L_18:
        /*0064*/ 	.word	0x00000008
.L_19:


//--------------------- .nv.callgraph             --------------------------
	.section	.nv.callgraph,"",@"SHT_CUDA_CALLGRAPH"
	.align	4
	.sectionentsize	8
	.align		4
        /*0000*/ 	.word	0x00000000
	.align		4
        /*0004*/ 	.word	0xffffffff
	.align		4
        /*0008*/ 	.word	0x00000000
	.align		4
        /*000c*/ 	.word	0xfffffffe
	.align		4
        /*0010*/ 	.word	0x00000000
	.align		4
        /*0014*/ 	.word	0xfffffffd
	.align		4
        /*0018*/ 	.word	0x00000000
	.align		4
        /*001c*/ 	.word	0xfffffffc


//--------------------- .text.default_function_kernel --------------------------
	.section	.text.default_function_kernel,"ax",@progbits
	.align	128
        .global         default_function_kernel
        .type           default_function_kernel,@function
        .size           default_function_kernel,(.L_x_1 - default_function_kernel)
        .other          default_function_kernel,@"STO_CUDA_ENTRY STV_DEFAULT"
default_function_kernel:
.text.default_function_kernel:
[----:B------:R-:W-:Y:S01]  /*0000*/  LDC R1, c[0x0][0x37c] ;  /* 0x0000df00ff017b82 */ /* 0x000fe20000000800 */
[----:B------:R-:W0:Y:S01]  /*0010*/  S2R R11, SR_CTAID.X ;  /* 0x00000000000b7919 */ /* 0x000e220000002500 */
[----:B------:R-:W1:Y:S01]  /*0020*/  LDCU.64 UR4, c[0x0][0x358] ;  /* 0x00006b00ff0477ac */ /* 0x000e620008000a00 */
[----:B------:R-:W2:Y:S01]  /*0030*/  S2R R13, SR_TID.X ;  /* 0x00000000000d7919 */ /* 0x000ea20000002100 */
[----:B0-----:R-:W-:-:S04]  /*0040*/  IMAD.HI.U32 R0, R11, 0x78787879, RZ ;  /* 0x787878790b007827 */ /* 0x001fc800078e00ff */
[----:B------:R-:W-:Y:S01]  /*0050*/  IMAD.SHL.U32 R2, R11, 0x2, RZ ;  /* 0x000000020b027824 */ /* 0x000fe200078e00ff */
[----:B--2---:R-:W-:Y:S01]  /*0060*/  SHF.R.U32.HI R5, RZ, 0x1, R13 ;  /* 0x00000001ff057819 */ /* 0x004fe2000001160d */
[----:B------:R-:W-:Y:S01]  /*0070*/  IMAD.SHL.U32 R7, R13, 0x2, RZ ;  /* 0x000000020d077824 */ /* 0x000fe200078e00ff */
[----:B------:R-:W-:Y:S02]  /*0080*/  SHF.R.U32.HI R0, RZ, 0x3, R0 ;  /* 0x00000003ff007819 */ /* 0x000fe40000011600 */
[----:B------:R-:W-:Y:S02]  /*0090*/  LOP3.LUT R4, R2, R5, RZ, 0xfc, !PT ;  /* 0x0000000502047212 */ /* 0x000fe400078efcff */
[----:B------:R-:W0:Y:S01]  /*00a0*/  LDC.64 R2, c[0x0][0x388] ;  /* 0x0000e200ff027b82 */ /* 0x000e220000000a00 */
[----:B------:R-:W-:Y:S01]  /*00b0*/  IMAD R8, R0, -0x11, R11 ;  /* 0xffffffef00087824 */ /* 0x000fe200078e020b */
[----:B------:R-:W-:Y:S01]  /*00c0*/  LOP3.LUT R9, R7, 0x2, RZ, 0xc0, !PT ;  /* 0x0000000207097812 */ /* 0x000fe200078ec0ff */
[----:B------:R-:W-:-:S03]  /*00d0*/  IMAD.HI.U32 R6, R4, 0x78787879, RZ ;  /* 0x7878787904067827 */ /* 0x000fc600078e00ff */
[----:B------:R-:W-:Y:S01]  /*00e0*/  SHF.L.U32 R8, R8, 0x1, RZ ;  /* 0x0000000108087819 */ /* 0x000fe200000006ff */
[----:B------:R-:W-:Y:S01]  /*00f0*/  IMAD R0, R0, 0x44, R9 ;  /* 0x0000004400007824 */ /* 0x000fe200078e0209 */
[----:B------:R-:W-:Y:S02]  /*0100*/  SHF.R.U32.HI R7, RZ, 0x3, R6 ;  /* 0x00000003ff077819 */ /* 0x000fe40000011606 */
[----:B------:R-:W-:-:S03]  /*0110*/  LOP3.LUT R8, R8, R5, RZ, 0xfc, !PT ;  /* 0x0000000508087212 */ /* 0x000fc600078efcff */
[----:B------:R-:W-:Y:S01]  /*0120*/  IMAD R7, R7, -0x11, R4 ;  /* 0xffffffef07077824 */ /* 0x000fe200078e0204 */
[----:B------:R-:W-:Y:S01]  /*0130*/  ISETP.GT.U32.AND P0, PT, R8, 0x10, PT ;  /* 0x000000100800780c */ /* 0x000fe20003f04070 */
[----:B------:R-:W2:Y:S02]  /*0140*/  LDC.64 R4, c[0x0][0x380] ;  /* 0x0000e000ff047b82 */ /* 0x000ea40000000a00 */
[----:B------:R-:W-:Y:S01]  /*0150*/  IMAD R7, R7, 0x4, R0 ;  /* 0x0000000407077824 */ /* 0x000fe200078e0200 */
[----:B------:R-:W-:-:S04]  /*0160*/  SEL R0, RZ, 0x1, !P0 ;  /* 0x00000001ff007807 */ /* 0x000fc80004000000 */
[----:B------:R-:W-:-:S05]  /*0170*/  IADD3 R7, PT, PT, R0, R7, RZ ;  /* 0x0000000700077210 */ /* 0x000fca0007ffe0ff */
[----:B0-----:R-:W-:-:S06]  /*0180*/  IMAD.WIDE.U32 R2, R7, 0x4, R2 ;  /* 0x0000000407027825 */ /* 0x001fcc00078e0002 */
[----:B-1----:R-:W3:Y:S01]  /*0190*/  LDG.E.CONSTANT R3, desc[UR4][R2.64] ;  /* 0x0000000402037981 */ /* 0x002ee2000c1e9900 */
[----:B------:R-:W-:-:S05]  /*01a0*/  IMAD.SHL.U32 R0, R11, 0x4, RZ ;  /* 0x000000040b007824 */ /* 0x000fca00078e00ff */
[----:B------:R-:W-:-:S05]  /*01b0*/  LOP3.LUT R7, R0, R13, RZ, 0xfc, !PT ;  /* 0x0000000d00077212 */ /* 0x000fca00078efcff */
[----:B--2---:R-:W-:-:S05]  /*01c0*/  IMAD.WIDE.U32 R4, R7, 0x4, R4 ;  /* 0x0000000407047825 */ /* 0x004fca00078e0004 */
[----:B---3--:R-:W-:Y:S01]  /*01d0*/  STG.E desc[UR4][R4.64], R3 ;  /* 0x0000000304007986 */ /* 0x008fe2000c101904 */
[----:B------:R-:W-:Y:S05]  /*01e0*/  EXIT ;  /* 0x000000000000794d */ /* 0x000fea0003800000 */
.L_x_0:
[----:B------:R-:W-:-:S00]  /*01f0*/  BRA `(.L_x_0) ;  /* 0xfffffffc00fc7947 */ /* 0x000fc0000383ffff */
[----:B------:R-:W-:-:S00]  /*0200*/  NOP ;  /* 0x0000000000007918 */ /* 0x000fc00000000000 */
[----:B------:R-:W-:-:S00]  /*0210*/  NOP ;  /* 0x0000000000007918 */ /* 0x000fc00000000000 */
[----:B------:R-:W-:-:S00]  /*0220*/  NOP ;  /* 0x0000000000007918 */ /* 0x000fc00000000000 */
[----:B------:R-:W-:-:S00]  /*0230*/  NOP ;  /* 0x0000000000007918 */ /* 0x000fc00000000000 */
[----:B------:R-:W-:-:S00]  /*0240*/  NOP ;  /* 0x0000000000007918 */ /* 0x000fc00000000000 */
[----:B------:R-:W-:-:S00]  /*0250*/  NOP ;  /* 0x0000000000007918 */ /* 0x000fc00000000000 */
[----:B------:R-:W-:-:S00]  /*0260*/  NOP ;  /* 0x0000000000007918 */ /* 0x000fc00000000000 */
[----:B------:R-:W-:-:S00]  /*0270*/  NOP ;  /* 0x0000000000007918 */ /* 0x000fc00000000000 */
.L_x_1:


//--------------------- .nv.shared.reserved.0     --------------------------
	.section	.nv.shared.reserved.0,"aw",@nobits
	.weak		__nv_reservedSMEM_offset_0_alias
	.size		__nv_reservedSMEM_offset_0_alias, 0, 64
	.other		__nv_reservedSMEM_offset_0_alias,@"STO_CUDA_RESERVED_SHARED STV_DEFAULT"
__nv_reservedSMEM_offset_0_alias:
	.zero		0
	.zero		64


//--------------------- .nv.constant0.default_function_kernel --------------------------
	.section	.nv.constant0.default_function_kernel,"a",@progbits
	.sectionflags	@""
	.align	4
.nv.constant0.default_function_kernel:
	.zero		912


//--------------------- SYMBOLS --------------------------

	.type		.nv.reservedSmem.offset0,@object
	.size		.nv.reservedSmem.offset0,0x4
